//
// Generated by NVIDIA NVVM Compiler
//
// Compiler Build ID: CL-36424714
// Cuda compilation tools, release 13.0, V13.0.88
// Based on NVVM 20.0.0
//

.version 9.0
.target sm_100
.address_size 64

	// .globl	_ZN4aicf4cuda15reduce_sum_impl29reduce_sum_lastdim_f32_kernelEPKfPfii

.visible .entry _ZN4aicf4cuda15reduce_sum_impl29reduce_sum_lastdim_f32_kernelEPKfPfii(
	.param .u64 .ptr .align 1 _ZN4aicf4cuda15reduce_sum_impl29reduce_sum_lastdim_f32_kernelEPKfPfii_param_0,
	.param .u64 .ptr .align 1 _ZN4aicf4cuda15reduce_sum_impl29reduce_sum_lastdim_f32_kernelEPKfPfii_param_1,
	.param .u32 _ZN4aicf4cuda15reduce_sum_impl29reduce_sum_lastdim_f32_kernelEPKfPfii_param_2,
	.param .u32 _ZN4aicf4cuda15reduce_sum_impl29reduce_sum_lastdim_f32_kernelEPKfPfii_param_3
)
{
	.reg .pred 	%p<11>;
	.reg .b32 	%r<38>;
	.reg .b32 	%f<83>;
	.reg .b64 	%rd<43>;

	ld.param.u64 	%rd3, [_ZN4aicf4cuda15reduce_sum_impl29reduce_sum_lastdim_f32_kernelEPKfPfii_param_0];
	ld.param.u64 	%rd2, [_ZN4aicf4cuda15reduce_sum_impl29reduce_sum_lastdim_f32_kernelEPKfPfii_param_1];
	ld.param.u32 	%r23, [_ZN4aicf4cuda15reduce_sum_impl29reduce_sum_lastdim_f32_kernelEPKfPfii_param_2];
	ld.param.u32 	%r24, [_ZN4aicf4cuda15reduce_sum_impl29reduce_sum_lastdim_f32_kernelEPKfPfii_param_3];
	cvta.to.global.u64 	%rd1, %rd3;
	mov.u32 	%r25, %ctaid.x;
	mov.u32 	%r26, %ntid.x;
	mov.u32 	%r27, %tid.x;
	mad.lo.s32 	%r1, %r25, %r26, %r27;
	setp.ge.s32 	%p1, %r1, %r24;
	@%p1 bra 	$L__BB0_15;
	setp.lt.s32 	%p2, %r23, 1;
	mov.f32 	%f82, 0f00000000;
	@%p2 bra 	$L__BB0_14;
	and.b32  	%r2, %r23, 15;
	setp.lt.u32 	%p3, %r23, 16;
	mov.f32 	%f82, 0f00000000;
	mov.b32 	%r34, 0;
	@%p3 bra 	$L__BB0_5;
	and.b32  	%r34, %r23, 2147483632;
	neg.s32 	%r32, %r34;
	shl.b32 	%r5, %r24, 4;
	mov.f32 	%f82, 0f00000000;
	mul.wide.s32 	%rd6, %r24, 4;
	mov.u32 	%r31, %r1;
$L__BB0_4:
	.pragma "nounroll";
	mul.wide.s32 	%rd4, %r31, 4;
	add.s64 	%rd5, %rd1, %rd4;
	ld.global.nc.f32 	%f18, [%rd5];
	add.f32 	%f19, %f82, %f18;
	add.s64 	%rd7, %rd5, %rd6;
	ld.global.nc.f32 	%f20, [%rd7];
	add.f32 	%f21, %f19, %f20;
	add.s64 	%rd8, %rd7, %rd6;
	ld.global.nc.f32 	%f22, [%rd8];
	add.f32 	%f23, %f21, %f22;
	add.s64 	%rd9, %rd8, %rd6;
	ld.global.nc.f32 	%f24, [%rd9];
	add.f32 	%f25, %f23, %f24;
	add.s64 	%rd10, %rd9, %rd6;
	ld.global.nc.f32 	%f26, [%rd10];
	add.f32 	%f27, %f25, %f26;
	add.s64 	%rd11, %rd10, %rd6;
	ld.global.nc.f32 	%f28, [%rd11];
	add.f32 	%f29, %f27, %f28;
	add.s64 	%rd12, %rd11, %rd6;
	ld.global.nc.f32 	%f30, [%rd12];
	add.f32 	%f31, %f29, %f30;
	add.s64 	%rd13, %rd12, %rd6;
	ld.global.nc.f32 	%f32, [%rd13];
	add.f32 	%f33, %f31, %f32;
	add.s64 	%rd14, %rd13, %rd6;
	ld.global.nc.f32 	%f34, [%rd14];
	add.f32 	%f35, %f33, %f34;
	add.s64 	%rd15, %rd14, %rd6;
	ld.global.nc.f32 	%f36, [%rd15];
	add.f32 	%f37, %f35, %f36;
	add.s64 	%rd16, %rd15, %rd6;
	ld.global.nc.f32 	%f38, [%rd16];
	add.f32 	%f39, %f37, %f38;
	add.s64 	%rd17, %rd16, %rd6;
	ld.global.nc.f32 	%f40, [%rd17];
	add.f32 	%f41, %f39, %f40;
	add.s64 	%rd18, %rd17, %rd6;
	ld.global.nc.f32 	%f42, [%rd18];
	add.f32 	%f43, %f41, %f42;
	add.s64 	%rd19, %rd18, %rd6;
	ld.global.nc.f32 	%f44, [%rd19];
	add.f32 	%f45, %f43, %f44;
	add.s64 	%rd20, %rd19, %rd6;
	ld.global.nc.f32 	%f46, [%rd20];
	add.f32 	%f47, %f45, %f46;
	add.s64 	%rd21, %rd20, %rd6;
	ld.global.nc.f32 	%f48, [%rd21];
	add.f32 	%f82, %f47, %f48;
	add.s32 	%r32, %r32, 16;
	add.s32 	%r31, %r31, %r5;
	setp.ne.s32 	%p4, %r32, 0;
	@%p4 bra 	$L__BB0_4;
$L__BB0_5:
	setp.eq.s32 	%p5, %r2, 0;
	@%p5 bra 	$L__BB0_14;
	and.b32  	%r11, %r23, 7;
	setp.lt.u32 	%p6, %r2, 8;
	@%p6 bra 	$L__BB0_8;
	mad.lo.s32 	%r29, %r34, %r24, %r1;
	mul.wide.s32 	%rd22, %r29, 4;
	add.s64 	%rd23, %rd1, %rd22;
	ld.global.nc.f32 	%f50, [%rd23];
	add.f32 	%f51, %f82, %f50;
	mul.wide.s32 	%rd24, %r24, 4;
	add.s64 	%rd25, %rd23, %rd24;
	ld.global.nc.f32 	%f52, [%rd25];
	add.f32 	%f53, %f51, %f52;
	add.s64 	%rd26, %rd25, %rd24;
	ld.global.nc.f32 	%f54, [%rd26];
	add.f32 	%f55, %f53, %f54;
	add.s64 	%rd27, %rd26, %rd24;
	ld.global.nc.f32 	%f56, [%rd27];
	add.f32 	%f57, %f55, %f56;
	add.s64 	%rd28, %rd27, %rd24;
	ld.global.nc.f32 	%f58, [%rd28];
	add.f32 	%f59, %f57, %f58;
	add.s64 	%rd29, %rd28, %rd24;
	ld.global.nc.f32 	%f60, [%rd29];
	add.f32 	%f61, %f59, %f60;
	add.s64 	%rd30, %rd29, %rd24;
	ld.global.nc.f32 	%f62, [%rd30];
	add.f32 	%f63, %f61, %f62;
	add.s64 	%rd31, %rd30, %rd24;
	ld.global.nc.f32 	%f64, [%rd31];
	add.f32 	%f82, %f63, %f64;
	add.s32 	%r34, %r34, 8;
$L__BB0_8:
	setp.eq.s32 	%p7, %r11, 0;
	@%p7 bra 	$L__BB0_14;
	and.b32  	%r14, %r23, 3;
	setp.lt.u32 	%p8, %r11, 4;
	@%p8 bra 	$L__BB0_11;
	mad.lo.s32 	%r30, %r34, %r24, %r1;
	mul.wide.s32 	%rd32, %r30, 4;
	add.s64 	%rd33, %rd1, %rd32;
	ld.global.nc.f32 	%f66, [%rd33];
	add.f32 	%f67, %f82, %f66;
	mul.wide.s32 	%rd34, %r24, 4;
	add.s64 	%rd35, %rd33, %rd34;
	ld.global.nc.f32 	%f68, [%rd35];
	add.f32 	%f69, %f67, %f68;
	add.s64 	%rd36, %rd35, %rd34;
	ld.global.nc.f32 	%f70, [%rd36];
	add.f32 	%f71, %f69, %f70;
	add.s64 	%rd37, %rd36, %rd34;
	ld.global.nc.f32 	%f72, [%rd37];
	add.f32 	%f82, %f71, %f72;
	add.s32 	%r34, %r34, 4;
$L__BB0_11:
	setp.eq.s32 	%p9, %r14, 0;
	@%p9 bra 	$L__BB0_14;
	mad.lo.s32 	%r37, %r34, %r24, %r1;
	neg.s32 	%r36, %r14;
$L__BB0_13:
	.pragma "nounroll";
	mul.wide.s32 	%rd38, %r37, 4;
	add.s64 	%rd39, %rd1, %rd38;
	ld.global.nc.f32 	%f73, [%rd39];
	add.f32 	%f82, %f82, %f73;
	add.s32 	%r37, %r37, %r24;
	add.s32 	%r36, %r36, 1;
	setp.ne.s32 	%p10, %r36, 0;
	@%p10 bra 	$L__BB0_13;
$L__BB0_14:
	cvta.to.global.u64 	%rd40, %rd2;
	mul.wide.s32 	%rd41, %r1, 4;
	add.s64 	%rd42, %rd40, %rd41;
	st.global.f32 	[%rd42], %f82;
$L__BB0_15:
	ret;

}


// ===== COMPILED SASS (sm_100) =====

	.target	sm_100

	.elftype	@"ET_EXEC"


//--------------------- .note.nv.tkinfo           --------------------------
	.section	.note.nv.tkinfo,"",@"SHT_NOTE"
	.sectionflags	@"SHF_NOTE_NV_TKINFO"
	.tkinfo
        /*0018*/ 	.word	0x00000002
        /*0030*/ 	.string	""
        /*0030*/ 	.string	"ptxas"
        /*0030*/ 	.string	"Cuda compilation tools, release 13.0, V13.0.88"
        /*0030*/ 	.string	"Build cuda_13.0.r13.0/compiler.36424714_0"
        /*0030*/ 	.string	"-arch sm_100 -m 64 "



//--------------------- .note.nv.cuinfo           --------------------------
	.section	.note.nv.cuinfo,"",@"SHT_NOTE"
	.sectionflags	@"SHF_NOTE_NV_CUINFO"
        /*0018*/ 	.short	0x0002
        /*001a*/ 	.short	0x0064
        /*001c*/ 	.short	0x0082
	.zero		2


//--------------------- .nv.info                  --------------------------
	.section	.nv.info,"",@"SHT_CUDA_INFO"
	.align	4


	//----- nvinfo : EIATTR_REGCOUNT
	.align		4
        /*0000*/ 	.byte	0x04, 0x2f
        /*0002*/ 	.short	(.L_1 - .L_0)
	.align		4
.L_0:
        /*0004*/ 	.word	index@(_ZN4aicf4cuda15reduce_sum_impl29reduce_sum_lastdim_f32_kernelEPKfPfii)
        /*0008*/ 	.word	0x00000020


	//----- nvinfo : EIATTR_FRAME_SIZE
	.align		4
.L_1:
        /*000c*/ 	.byte	0x04, 0x11
        /*000e*/ 	.short	(.L_3 - .L_2)
	.align		4
.L_2:
        /*0010*/ 	.word	index@(_ZN4aicf4cuda15reduce_sum_impl29reduce_sum_lastdim_f32_kernelEPKfPfii)
        /*0014*/ 	.word	0x00000000


	//----- nvinfo : EIATTR_MIN_STACK_SIZE
	.align		4
.L_3:
        /*0018*/ 	.byte	0x04, 0x12
        /*001a*/ 	.short	(.L_5 - .L_4)
	.align		4
.L_4:
        /*001c*/ 	.word	index@(_ZN4aicf4cuda15reduce_sum_impl29reduce_sum_lastdim_f32_kernelEPKfPfii)
        /*0020*/ 	.word	0x00000000
.L_5:


//--------------------- .nv.compat                --------------------------
	.section	.nv.compat,"",@"SHT_CUDA_COMPAT_INFO"
	.align	4
        /*0000*/ 	.byte	0x02, 0x09, 0x00, 0x00, 0x02, 0x02, 0x01, 0x00, 0x02, 0x05, 0x05, 0x00, 0x03, 0x07, 0x01, 0x01
        /*0010*/ 	.byte	0x02, 0x03, 0x00, 0x00, 0x02, 0x06, 0x01, 0x00, 0x04, 0x0b, 0x08, 0x00, 0x09, 0x00, 0x00, 0x00
        /*0020*/ 	.byte	0x00, 0x00, 0x00, 0x00


//--------------------- .nv.info._ZN4aicf4cuda15reduce_sum_impl29reduce_sum_lastdim_f32_kernelEPKfPfii --------------------------
	.section	.nv.info._ZN4aicf4cuda15reduce_sum_impl29reduce_sum_lastdim_f32_kernelEPKfPfii,"",@"SHT_CUDA_INFO"
	.sectionflags	@""
	.align	4


	//----- nvinfo : EIATTR_CUDA_API_VERSION
	.align		4
        /*0000*/ 	.byte	0x04, 0x37
        /*0002*/ 	.short	(.L_7 - .L_6)
.L_6:
        /*0004*/ 	.word	0x00000082


	//----- nvinfo : EIATTR_KPARAM_INFO
	.align		4
.L_7:
        /*0008*/ 	.byte	0x04, 0x17
        /*000a*/ 	.short	(.L_9 - .L_8)
.L_8:
        /*000c*/ 	.word	0x00000000
        /*0010*/ 	.short	0x0003
        /*0012*/ 	.short	0x0014
        /*0014*/ 	.byte	0x00, 0xf0, 0x11, 0x00


	//----- nvinfo : EIATTR_KPARAM_INFO
	.align		4
.L_9:
        /*0018*/ 	.byte	0x04, 0x17
        /*001a*/ 	.short	(.L_11 - .L_10)
.L_10:
        /*001c*/ 	.word	0x00000000
        /*0020*/ 	.short	0x0002
        /*0022*/ 	.short	0x0010
        /*0024*/ 	.byte	0x00, 0xf0, 0x11, 0x00


	//----- nvinfo : EIATTR_KPARAM_INFO
	.align		4
.L_11:
        /*0028*/ 	.byte	0x04, 0x17
        /*002a*/ 	.short	(.L_13 - .L_12)
.L_12:
        /*002c*/ 	.word	0x00000000
        /*0030*/ 	.short	0x0001
        /*0032*/ 	.short	0x0008
        /*0034*/ 	.byte	0x00, 0xf5, 0x21, 0x00


	//----- nvinfo : EIATTR_KPARAM_INFO
	.align		4
.L_13:
        /*0038*/ 	.byte	0x04, 0x17
        /*003a*/ 	.short	(.L_15 - .L_14)
.L_14:
        /*003c*/ 	.word	0x00000000
        /*0040*/ 	.short	0x0000
        /*0042*/ 	.short	0x0000
        /*0044*/ 	.byte	0x00, 0xf5, 0x21, 0x00


	//----- nvinfo : EIATTR_SPARSE_MMA_MASK
	.align		4
.L_15:
        /*0048*/ 	.byte	0x03, 0x50
        /*004a*/ 	.short	0x0000


	//----- nvinfo : EIATTR_MAXREG_COUNT
	.align		4
        /*004c*/ 	.byte	0x03, 0x1b
        /*004e*/ 	.short	0x00ff


	//----- nvinfo : EIATTR_MERCURY_ISA_VERSION
	.align		4
        /*0050*/ 	.byte	0x03, 0x5f
        /*0052*/ 	.short	0x0101


	//----- nvinfo : EIATTR_VRC_CTA_INIT_COUNT
	.align		4
        /*0054*/ 	.byte	0x02, 0x4a
	.zero		1
	.zero		1


	//----- nvinfo : EIATTR_EXIT_INSTR_OFFSETS
	.align		4
        /*0058*/ 	.byte	0x04, 0x1c
        /*005a*/ 	.short	(.L_17 - .L_16)


	//   ....[0]....
.L_16:
        /*005c*/ 	.word	0x00000070


	//   ....[1]....
        /*0060*/ 	.word	0x000008e0


	//----- nvinfo : EIATTR_CBANK_PARAM_SIZE
	.align		4
.L_17:
        /*0064*/ 	.byte	0x03, 0x19
        /*0066*/ 	.short	0x0018


	//----- nvinfo : EIATTR_PARAM_CBANK
	.align		4
        /*0068*/ 	.byte	0x04, 0x0a
        /*006a*/ 	.short	(.L_19 - .L_18)
	.align		4
.L_18:
        /*006c*/ 	.word	index@(.nv.constant0._ZN4aicf4cuda15reduce_sum_impl29reduce_sum_lastdim_f32_kernelEPKfPfii)
        /*0070*/ 	.short	0x0380
        /*0072*/ 	.short	0x0018


	//----- nvinfo : EIATTR_SW_WAR
	.align		4
.L_19:
        /*0074*/ 	.byte	0x04, 0x36
        /*0076*/ 	.short	(.L_21 - .L_20)
.L_20:
        /*0078*/ 	.word	0x00000008
.L_21:


//--------------------- .nv.callgraph             --------------------------
	.section	.nv.callgraph,"",@"SHT_CUDA_CALLGRAPH"
	.align	4
	.sectionentsize	8
	.align		4
        /*0000*/ 	.word	0x00000000
	.align		4
        /*0004*/ 	.word	0xffffffff
	.align		4
        /*0008*/ 	.word	0x00000000
	.align		4
        /*000c*/ 	.word	0xfffffffe
	.align		4
        /*0010*/ 	.word	0x00000000
	.align		4
        /*0014*/ 	.word	0xfffffffd
	.align		4
        /*0018*/ 	.word	0x00000000
	.align		4
        /*001c*/ 	.word	0xfffffffc


//--------------------- .text._ZN4aicf4cuda15reduce_sum_impl29reduce_sum_lastdim_f32_kernelEPKfPfii --------------------------
	.section	.text._ZN4aicf4cuda15reduce_sum_impl29reduce_sum_lastdim_f32_kernelEPKfPfii,"ax",@progbits
	.align	128
        .global         _ZN4aicf4cuda15reduce_sum_impl29reduce_sum_lastdim_f32_kernelEPKfPfii
        .type           _ZN4aicf4cuda15reduce_sum_impl29reduce_sum_lastdim_f32_kernelEPKfPfii,@function
        .size           _ZN4aicf4cuda15reduce_sum_impl29reduce_sum_lastdim_f32_kernelEPKfPfii,(.L_x_7 - _ZN4aicf4cuda15reduce_sum_impl29reduce_sum_lastdim_f32_kernelEPKfPfii)
        .other          _ZN4aicf4cuda15reduce_sum_impl29reduce_sum_lastdim_f32_kernelEPKfPfii,@"STO_CUDA_ENTRY STV_DEFAULT"
_ZN4aicf4cuda15reduce_sum_impl29reduce_sum_lastdim_f32_kernelEPKfPfii:
.text._ZN4aicf4cuda15reduce_sum_impl29reduce_sum_lastdim_f32_kernelEPKfPfii:
[----:B------:R-:W-:Y:S01]  /*0000*/  LDC R1, c[0x0][0x37c] ;  /* 0x0000df00ff017b82 */ /* 0x000fe20000000800 */
[----:B------:R-:W0:Y:S07]  /*0010*/  S2R R3, SR_TID.X ;  /* 0x0000000000037919 */ /* 0x000e2e0000002100 */
[----:B------:R-:W0:Y:S08]  /*0020*/  S2UR UR4, SR_CTAID.X ;  /* 0x00000000000479c3 */ /* 0x000e300000002500 */
[----:B------:R-:W0:Y:S08]  /*0030*/  LDC R0, c[0x0][0x360] ;  /* 0x0000d800ff007b82 */ /* 0x000e300000000800 */
[----:B------:R-:W1:Y:S01]  /*0040*/  LDC R17, c[0x0][0x394] ;  /* 0x0000e500ff117b82 */ /* 0x000e620000000800 */
[----:B0-----:R-:W-:-:S05]  /*0050*/  IMAD R0, R0, UR4, R3 ;  /* 0x0000000400007c24 */ /* 0x001fca000f8e0203 */
[----:B-1----:R-:W-:-:S13]  /*0060*/  ISETP.GE.AND P0, PT, R0, R17, PT ;  /* 0x000000110000720c */ /* 0x002fda0003f06270 */
[----:B------:R-:W-:Y:S05]  /*0070*/  @P0 EXIT ;  /* 0x000000000000094d */ /* 0x000fea0003800000 */
[----:B------:R-:W0:Y:S01]  /*0080*/  LDCU UR5, c[0x0][0x390] ;  /* 0x00007200ff0577ac */ /* 0x000e220008000800 */
[----:B------:R-:W-:Y:S01]  /*0090*/  HFMA2 R16, -RZ, RZ, 0, 0 ;  /* 0x00000000ff107431 */ /* 0x000fe200000001ff */
[----:B------:R-:W1:Y:S01]  /*00a0*/  LDCU.64 UR8, c[0x0][0x358] ;  /* 0x00006b00ff0877ac */ /* 0x000e620008000a00 */
[----:B0-----:R-:W-:-:S09]  /*00b0*/  UISETP.GE.AND UP0, UPT, UR5, 0x1, UPT ;  /* 0x000000010500788c */ /* 0x001fd2000bf06270 */
[----:B-1----:R-:W-:Y:S05]  /*00c0*/  BRA.U !UP0, `(.L_x_0) ;  /* 0x0000000508f87547 */ /* 0x002fea000b800000 */
[----:B------:R-:W-:Y:S01]  /*00d0*/  UISETP.GE.U32.AND UP1, UPT, UR5, 0x10, UPT ;  /* 0x000000100500788c */ /* 0x000fe2000bf26070 */
[----:B------:R-:W-:Y:S01]  /*00e0*/  MOV R16, RZ ;  /* 0x000000ff00107202 */ /* 0x000fe20000000f00 */
[----:B------:R-:W-:Y:S01]  /*00f0*/  ULOP3.LUT UR6, UR5, 0xf, URZ, 0xc0, !UPT ;  /* 0x0000000f05067892 */ /* 0x000fe2000f8ec0ff */
[----:B------:R-:W-:-:S03]  /*0100*/  UMOV UR4, URZ ;  /* 0x000000ff00047c82 */ /* 0x000fc60008000000 */
[----:B------:R-:W-:-:S03]  /*0110*/  UISETP.NE.AND UP0, UPT, UR6, URZ, UPT ;  /* 0x000000ff0600728c */ /* 0x000fc6000bf05270 */
[----:B------:R-:W-:Y:S08]  /*0120*/  BRA.U !UP1, `(.L_x_1) ;  /* 0x0000000109e47547 */ /* 0x000ff0000b800000 */
[----:B------:R-:W-:Y:S01]  /*0130*/  ULOP3.LUT UR4, UR5, 0x7ffffff0, URZ, 0xc0, !UPT ;  /* 0x7ffffff005047892 */ /* 0x000fe2000f8ec0ff */
[----:B------:R-:W-:Y:S02]  /*0140*/  MOV R16, RZ ;  /* 0x000000ff00107202 */ /* 0x000fe40000000f00 */
[----:B------:R-:W-:Y:S01]  /*0150*/  MOV R18, R0 ;  /* 0x0000000000127202 */ /* 0x000fe20000000f00 */
[----:B------:R-:W-:-:S12]  /*0160*/  UIADD3 UR7, UPT, UPT, -UR4, URZ, URZ ;  /* 0x000000ff04077290 */ /* 0x000fd8000fffe1ff */
.L_x_2:
[----:B------:R-:W0:Y:S02]  /*0170*/  LDC.64 R4, c[0x0][0x380] ;  /* 0x0000e000ff047b82 */ /* 0x000e240000000a00 */
[----:B0-----:R-:W-:-:S05]  /*0180*/  IMAD.WIDE R4, R18, 0x4, R4 ;  /* 0x0000000412047825 */ /* 0x001fca00078e0204 */
[----:B------:R-:W2:Y:S01]  /*0190*/  LDG.E.CONSTANT R25, desc[UR8][R4.64] ;  /* 0x0000000804197981 */ /* 0x000ea2000c1e9900 */
[----:B------:R-:W-:-:S05]  /*01a0*/  IMAD.WIDE R6, R17, 0x4, R4 ;  /* 0x0000000411067825 */ /* 0x000fca00078e0204 */
[----:B------:R0:W3:Y:S01]  /*01b0*/  LDG.E.CONSTANT R23, desc[UR8][R6.64] ;  /* 0x0000000806177981 */ /* 0x0000e2000c1e9900 */
[----:B------:R-:W-:-:S05]  /*01c0*/  IMAD.WIDE R8, R17, 0x4, R6 ;  /* 0x0000000411087825 */ /* 0x000fca00078e0206 */
[----:B------:R1:W4:Y:S01]  /*01d0*/  LDG.E.CONSTANT R22, desc[UR8][R8.64] ;  /* 0x0000000808167981 */ /* 0x000322000c1e9900 */
[----:B------:R-:W-:-:S05]  /*01e0*/  IMAD.WIDE R12, R17, 0x4, R8 ;  /* 0x00000004110c7825 */ /* 0x000fca00078e0208 */
[----:B------:R-:W5:Y:S01]  /*01f0*/  LDG.E.CONSTANT R21, desc[UR8][R12.64] ;  /* 0x000000080c157981 */ /* 0x000f62000c1e9900 */
[----:B------:R-:W-:-:S05]  /*0200*/  IMAD.WIDE R14, R17, 0x4, R12 ;  /* 0x00000004110e7825 */ /* 0x000fca00078e020c */
[----:B------:R-:W5:Y:S01]  /*0210*/  LDG.E.CONSTANT R20, desc[UR8][R14.64] ;  /* 0x000000080e147981 */ /* 0x000f62000c1e9900 */
[----:B------:R-:W-:-:S05]  /*0220*/  IMAD.WIDE R2, R17, 0x4, R14 ;  /* 0x0000000411027825 */ /* 0x000fca00078e020e */
[----:B------:R1:W5:Y:S01]  /*0230*/  LDG.E.CONSTANT R19, desc[UR8][R2.64] ;  /* 0x0000000802137981 */ /* 0x000362000c1e9900 */
[----:B------:R-:W-:-:S05]  /*0240*/  IMAD.WIDE R26, R17, 0x4, R2 ;  /* 0x00000004111a7825 */ /* 0x000fca00078e0202 */
[----:B------:R1:W5:Y:S01]  /*0250*/  LDG.E.CONSTANT R24, desc[UR8][R26.64] ;  /* 0x000000081a187981 */ /* 0x000362000c1e9900 */
[----:B------:R-:W-:-:S05]  /*0260*/  IMAD.WIDE R10, R17, 0x4, R26 ;  /* 0x00000004110a7825 */ /* 0x000fca00078e021a */
[----:B------:R1:W5:Y:S01]  /*0270*/  LDG.E.CONSTANT R28, desc[UR8][R10.64] ;  /* 0x000000080a1c7981 */ /* 0x000362000c1e9900 */
[----:B0-----:R-:W-:-:S04]  /*0280*/  IMAD.WIDE R6, R17, 0x4, R10 ;  /* 0x0000000411067825 */ /* 0x001fc800078e020a */
[C---:B-1----:R-:W-:Y:S02]  /*0290*/  IMAD.WIDE R8, R17.reuse, 0x4, R6 ;  /* 0x0000000411087825 */ /* 0x042fe400078e0206 */
[----:B------:R-:W5:Y:S02]  /*02a0*/  LDG.E.CONSTANT R6, desc[UR8][R6.64] ;  /* 0x0000000806067981 */ /* 0x000f64000c1e9900 */
[C---:B------:R-:W-:Y:S02]  /*02b0*/  IMAD.WIDE R2, R17.reuse, 0x4, R8 ;  /* 0x0000000411027825 */ /* 0x040fe400078e0208 */
[----:B------:R-:W5:Y:S02]  /*02c0*/  LDG.E.CONSTANT R8, desc[UR8][R8.64] ;  /* 0x0000000808087981 */ /* 0x000f64000c1e9900 */
[C---:B------:R-:W-:Y:S02]  /*02d0*/  IMAD.WIDE R4, R17.reuse, 0x4, R2 ;  /* 0x0000000411047825 */ /* 0x040fe400078e0202 */
[----:B------:R-:W5:Y:S02]  /*02e0*/  LDG.E.CONSTANT R29, desc[UR8][R2.64] ;  /* 0x00000008021d7981 */ /* 0x000f64000c1e9900 */
[----:B------:R-:W-:-:S02]  /*02f0*/  IMAD.WIDE R12, R17, 0x4, R4 ;  /* 0x00000004110c7825 */ /* 0x000fc400078e0204 */
[----:B------:R-:W5:Y:S02]  /*0300*/  LDG.E.CONSTANT R4, desc[UR8][R4.64] ;  /* 0x0000000804047981 */ /* 0x000f64000c1e9900 */
[C---:B------:R-:W-:Y:S02]  /*0310*/  IMAD.WIDE R14, R17.reuse, 0x4, R12 ;  /* 0x00000004110e7825 */ /* 0x040fe400078e020c */
[----:B------:R-:W5:Y:S02]  /*0320*/  LDG.E.CONSTANT R12, desc[UR8][R12.64] ;  /* 0x000000080c0c7981 */ /* 0x000f64000c1e9900 */
[C---:B------:R-:W-:Y:S02]  /*0330*/  IMAD.WIDE R26, R17.reuse, 0x4, R14 ;  /* 0x00000004111a7825 */ /* 0x040fe400078e020e */
[----:B------:R-:W5:Y:S02]  /*0340*/  LDG.E.CONSTANT R14, desc[UR8][R14.64] ;  /* 0x000000080e0e7981 */ /* 0x000f64000c1e9900 */
[----:B------:R-:W-:-:S02]  /*0350*/  IMAD.WIDE R10, R17, 0x4, R26 ;  /* 0x00000004110a7825 */ /* 0x000fc400078e021a */
[----:B------:R-:W5:Y:S04]  /*0360*/  LDG.E.CONSTANT R26, desc[UR8][R26.64] ;  /* 0x000000081a1a7981 */ /* 0x000f68000c1e9900 */
[----:B------:R-:W5:Y:S01]  /*0370*/  LDG.E.CONSTANT R10, desc[UR8][R10.64] ;  /* 0x000000080a0a7981 */ /* 0x000f62000c1e9900 */
[----:B------:R-:W-:-:S04]  /*0380*/  UIADD3 UR7, UPT, UPT, UR7, 0x10, URZ ;  /* 0x0000001007077890 */ /* 0x000fc8000fffe0ff */
[----:B------:R-:W-:Y:S01]  /*0390*/  UISETP.NE.AND UP1, UPT, UR7, URZ, UPT ;  /* 0x000000ff0700728c */ /* 0x000fe2000bf25270 */
[----:B------:R-:W-:Y:S01]  /*03a0*/  LEA R18, R17, R18, 0x4 ;  /* 0x0000001211127211 */ /* 0x000fe200078e20ff */
[----:B--2---:R-:W-:-:S04]  /*03b0*/  FADD R16, R25, R16 ;  /* 0x0000001019107221 */ /* 0x004fc80000000000 */
[----:B---3--:R-:W-:-:S04]  /*03c0*/  FADD R23, R16, R23 ;  /* 0x0000001710177221 */ /* 0x008fc80000000000 */
[----:B----4-:R-:W-:-:S04]  /*03d0*/  FADD R22, R23, R22 ;  /* 0x0000001617167221 */ /* 0x010fc80000000000 */
[----:B-----5:R-:W-:-:S04]  /*03e0*/  FADD R21, R22, R21 ;  /* 0x0000001516157221 */ /* 0x020fc80000000000 */
[----:B------:R-:W-:-:S04]  /*03f0*/  FADD R20, R21, R20 ;  /* 0x0000001415147221 */ /* 0x000fc80000000000 */
        /* <DEDUP_REMOVED lines=10> */
[----:B------:R-:W-:Y:S01]  /*04a0*/  FADD R16, R29, R10 ;  /* 0x0000000a1d107221 */ /* 0x000fe20000000000 */
[----:B------:R-:W-:Y:S06]  /*04b0*/  BRA.U UP1, `(.L_x_2) ;  /* 0xfffffffd012c7547 */ /* 0x000fec000b83ffff */
.L_x_1:
[----:B------:R-:W-:Y:S05]  /*04c0*/  BRA.U !UP0, `(.L_x_0) ;  /* 0x0000000108f87547 */ /* 0x000fea000b800000 */
[----:B------:R-:W-:Y:S02]  /*04d0*/  UISETP.GE.U32.AND UP0, UPT, UR6, 0x8, UPT ;  /* 0x000000080600788c */ /* 0x000fe4000bf06070 */
[----:B------:R-:W-:-:S04]  /*04e0*/  ULOP3.LUT UR7, UR5, 0x7, URZ, 0xc0, !UPT ;  /* 0x0000000705077892 */ /* 0x000fc8000f8ec0ff */
[----:B------:R-:W-:-:S03]  /*04f0*/  UISETP.NE.AND UP1, UPT, UR7, URZ, UPT ;  /* 0x000000ff0700728c */ /* 0x000fc6000bf25270 */
[----:B------:R-:W-:Y:S08]  /*0500*/  BRA.U !UP0, `(.L_x_3) ;  /* 0x00000001086c7547 */ /* 0x000ff0000b800000 */
[----:B------:R-:W0:Y:S01]  /*0510*/  LDC.64 R2, c[0x0][0x380] ;  /* 0x0000e000ff027b82 */ /* 0x000e220000000a00 */
[----:B------:R-:W-:-:S04]  /*0520*/  IMAD R5, R17, UR4, R0 ;  /* 0x0000000411057c24 */ /* 0x000fc8000f8e0200 */
[----:B0-----:R-:W-:-:S04]  /*0530*/  IMAD.WIDE R2, R5, 0x4, R2 ;  /* 0x0000000405027825 */ /* 0x001fc800078e0202 */
[C---:B------:R-:W-:Y:S02]  /*0540*/  IMAD.WIDE R4, R17.reuse, 0x4, R2 ;  /* 0x0000000411047825 */ /* 0x040fe400078e0202 */
[----:B------:R-:W2:Y:S02]  /*0550*/  LDG.E.CONSTANT R3, desc[UR8][R2.64] ;  /* 0x0000000802037981 */ /* 0x000ea4000c1e9900 */
[C---:B------:R-:W-:Y:S02]  /*0560*/  IMAD.WIDE R6, R17.reuse, 0x4, R4 ;  /* 0x0000000411067825 */ /* 0x040fe400078e0204 */
[----:B------:R-:W3:Y:S02]  /*0570*/  LDG.E.CONSTANT R4, desc[UR8][R4.64] ;  /* 0x0000000804047981 */ /* 0x000ee4000c1e9900 */
[C---:B------:R-:W-:Y:S02]  /*0580*/  IMAD.WIDE R8, R17.reuse, 0x4, R6 ;  /* 0x0000000411087825 */ /* 0x040fe400078e0206 */
[----:B------:R-:W4:Y:S02]  /*0590*/  LDG.E.CONSTANT R6, desc[UR8][R6.64] ;  /* 0x0000000806067981 */ /* 0x000f24000c1e9900 */
        /* <DEDUP_REMOVED lines=9> */
[----:B------:R-:W-:Y:S01]  /*0630*/  UIADD3 UR4, UPT, UPT, UR4, 0x8, URZ ;  /* 0x0000000804047890 */ /* 0x000fe2000fffe0ff */
[----:B--2---:R-:W-:-:S04]  /*0640*/  FADD R3, R16, R3 ;  /* 0x0000000310037221 */ /* 0x004fc80000000000 */
[----:B---3--:R-:W-:-:S04]  /*0650*/  FADD R3, R3, R4 ;  /* 0x0000000403037221 */ /* 0x008fc80000000000 */
[----:B----4-:R-:W-:-:S04]  /*0660*/  FADD R3, R3, R6 ;  /* 0x0000000603037221 */ /* 0x010fc80000000000 */
[----:B-----5:R-:W-:-:S04]  /*0670*/  FADD R3, R3, R8 ;  /* 0x0000000803037221 */ /* 0x020fc80000000000 */
[----:B------:R-:W-:-:S04]  /*0680*/  FADD R3, R3, R10 ;  /* 0x0000000a03037221 */ /* 0x000fc80000000000 */
[----:B------:R-:W-:-:S04]  /*0690*/  FADD R3, R3, R12 ;  /* 0x0000000c03037221 */ /* 0x000fc80000000000 */
[----:B------:R-:W-:-:S04]  /*06a0*/  FADD R3, R3, R14 ;  /* 0x0000000e03037221 */ /* 0x000fc80000000000 */
[----:B------:R-:W-:-:S07]  /*06b0*/  FADD R16, R3, R18 ;  /* 0x0000001203107221 */ /* 0x000fce0000000000 */
.L_x_3:
        /* <DEDUP_REMOVED lines=12> */
[----:B------:R-:W-:Y:S02]  /*0780*/  IMAD.WIDE R8, R17, 0x4, R6 ;  /* 0x0000000411087825 */ /* 0x000fe400078e0206 */
[----:B------:R-:W4:Y:S04]  /*0790*/  LDG.E.CONSTANT R7, desc[UR8][R6.64] ;  /* 0x0000000806077981 */ /* 0x000f28000c1e9900 */
[----:B------:R-:W5:Y:S01]  /*07a0*/  LDG.E.CONSTANT R9, desc[UR8][R8.64] ;  /* 0x0000000808097981 */ /* 0x000f62000c1e9900 */
[----:B------:R-:W-:Y:S01]  /*07b0*/  UIADD3 UR4, UPT, UPT, UR4, 0x4, URZ ;  /* 0x0000000404047890 */ /* 0x000fe2000fffe0ff */
[----:B--2---:R-:W-:-:S04]  /*07c0*/  FADD R16, R16, R3 ;  /* 0x0000000310107221 */ /* 0x004fc80000000000 */
[----:B---3--:R-:W-:-:S04]  /*07d0*/  FADD R16, R16, R5 ;  /* 0x0000000510107221 */ /* 0x008fc80000000000 */
[----:B----4-:R-:W-:-:S04]  /*07e0*/  FADD R16, R16, R7 ;  /* 0x0000000710107221 */ /* 0x010fc80000000000 */
[----:B-----5:R-:W-:-:S07]  /*07f0*/  FADD R16, R16, R9 ;  /* 0x0000000910107221 */ /* 0x020fce0000000000 */
.L_x_4:
[----:B------:R-:W-:Y:S05]  /*0800*/  BRA.U !UP1, `(.L_x_0) ;  /* 0x0000000109287547 */ /* 0x000fea000b800000 */
[----:B------:R-:W0:Y:S01]  /*0810*/  LDC.64 R4, c[0x0][0x380] ;  /* 0x0000e000ff047b82 */ /* 0x000e220000000a00 */
[----:B------:R-:W-:Y:S01]  /*0820*/  IMAD R6, R17, UR4, R0 ;  /* 0x0000000411067c24 */ /* 0x000fe2000f8e0200 */
[----:B------:R-:W-:-:S12]  /*0830*/  UIADD3 UR5, UPT, UPT, -UR5, URZ, URZ ;  /* 0x000000ff05057290 */ /* 0x000fd8000fffe1ff */
.L_x_5:
[----:B0-----:R-:W-:-:S06]  /*0840*/  IMAD.WIDE R2, R6, 0x4, R4 ;  /* 0x0000000406027825 */ /* 0x001fcc00078e0204 */
[----:B------:R-:W2:Y:S01]  /*0850*/  LDG.E.CONSTANT R3, desc[UR8][R2.64] ;  /* 0x0000000802037981 */ /* 0x000ea2000c1e9900 */
[----:B------:R-:W-:Y:S01]  /*0860*/  UIADD3 UR5, UPT, UPT, UR5, 0x1, URZ ;  /* 0x0000000105057890 */ /* 0x000fe2000fffe0ff */
[----:B------:R-:W-:-:S03]  /*0870*/  IADD3 R6, PT, PT, R6, R17, RZ ;  /* 0x0000001106067210 */ /* 0x000fc60007ffe0ff */
[----:B------:R-:W-:Y:S01]  /*0880*/  UISETP.NE.AND UP0, UPT, UR5, URZ, UPT ;  /* 0x000000ff0500728c */ /* 0x000fe2000bf05270 */
[----:B--2---:R-:W-:-:S08]  /*0890*/  FADD R16, R3, R16 ;  /* 0x0000001003107221 */ /* 0x004fd00000000000 */
[----:B------:R-:W-:Y:S05]  /*08a0*/  BRA.U UP0, `(.L_x_5) ;  /* 0xfffffffd00e47547 */ /* 0x000fea000b83ffff */
.L_x_0:
[----:B------:R-:W0:Y:S02]  /*08b0*/  LDC.64 R2, c[0x0][0x388] ;  /* 0x0000e200ff027b82 */ /* 0x000e240000000a00 */
[----:B0-----:R-:W-:-:S05]  /*08c0*/  IMAD.WIDE R2, R0, 0x4, R2 ;  /* 0x0000000400027825 */ /* 0x001fca00078e0202 */
[----:B------:R-:W-:Y:S01]  /*08d0*/  STG.E desc[UR8][R2.64], R16 ;  /* 0x0000001002007986 */ /* 0x000fe2000c101908 */
[----:B------:R-:W-:Y:S05]  /*08e0*/  EXIT ;  /* 0x000000000000794d */ /* 0x000fea0003800000 */
.L_x_6:
[----:B------:R-:W-:-:S00]  /*08f0*/  BRA `(.L_x_6) ;  /* 0xfffffffc00fc7947 */ /* 0x000fc0000383ffff */
[----:B------:R-:W-:-:S00]  /*0900*/  NOP ;  /* 0x0000000000007918 */ /* 0x000fc00000000000 */
[----:B------:R-:W-:-:S00]  /*0910*/  NOP ;  /* 0x0000000000007918 */ /* 0x000fc00000000000 */
[----:B------:R-:W-:-:S00]  /*0920*/  NOP ;  /* 0x0000000000007918 */ /* 0x000fc00000000000 */
[----:B------:R-:W-:-:S00]  /*0930*/  NOP ;  /* 0x0000000000007918 */ /* 0x000fc00000000000 */
[----:B------:R-:W-:-:S00]  /*0940*/  NOP ;  /* 0x0000000000007918 */ /* 0x000fc00000000000 */
[----:B------:R-:W-:-:S00]  /*0950*/  NOP ;  /* 0x0000000000007918 */ /* 0x000fc00000000000 */
[----:B------:R-:W-:-:S00]  /*0960*/  NOP ;  /* 0x0000000000007918 */ /* 0x000fc00000000000 */
[----:B------:R-:W-:-:S00]  /*0970*/  NOP ;  /* 0x0000000000007918 */ /* 0x000fc00000000000 */
.L_x_7:


//--------------------- .nv.shared.reserved.0     --------------------------
	.section	.nv.shared.reserved.0,"aw",@nobits
	.weak		__nv_reservedSMEM_offset_0_alias
	.size		__nv_reservedSMEM_offset_0_alias, 0, 64
	.other		__nv_reservedSMEM_offset_0_alias,@"STO_CUDA_RESERVED_SHARED STV_DEFAULT"
__nv_reservedSMEM_offset_0_alias:
	.zero		0
	.zero		64


//--------------------- .nv.constant0._ZN4aicf4cuda15reduce_sum_impl29reduce_sum_lastdim_f32_kernelEPKfPfii --------------------------
	.section	.nv.constant0._ZN4aicf4cuda15reduce_sum_impl29reduce_sum_lastdim_f32_kernelEPKfPfii,"a",@progbits
	.sectionflags	@""
	.align	4
.nv.constant0._ZN4aicf4cuda15reduce_sum_impl29reduce_sum_lastdim_f32_kernelEPKfPfii:
	.zero		920


//--------------------- SYMBOLS --------------------------

	.type		.nv.reservedSmem.offset0,@object
	.size		.nv.reservedSmem.offset0,0x4
